//
// Generated by NVIDIA NVVM Compiler
//
// Compiler Build ID: CL-36424714
// Cuda compilation tools, release 13.0, V13.0.88
// Based on NVVM 20.0.0
//

.version 9.0
.target sm_100
.address_size 64

	// .globl	_Z14matrixTropCUDAILi32EEvPsS0_S0_ii
// _ZZ14matrixTropCUDAILi32EEvPsS0_S0_iiE2As has been demoted
// _ZZ14matrixTropCUDAILi32EEvPsS0_S0_iiE2Bs has been demoted

.visible .entry _Z14matrixTropCUDAILi32EEvPsS0_S0_ii(
	.param .u64 .ptr .align 1 _Z14matrixTropCUDAILi32EEvPsS0_S0_ii_param_0,
	.param .u64 .ptr .align 1 _Z14matrixTropCUDAILi32EEvPsS0_S0_ii_param_1,
	.param .u64 .ptr .align 1 _Z14matrixTropCUDAILi32EEvPsS0_S0_ii_param_2,
	.param .u32 _Z14matrixTropCUDAILi32EEvPsS0_S0_ii_param_3,
	.param .u32 _Z14matrixTropCUDAILi32EEvPsS0_S0_ii_param_4
)
{
	.reg .pred 	%p<3>;
	.reg .b16 	%rs<7>;
	.reg .b32 	%r<197>;
	.reg .b64 	%rd<13>;
	// demoted variable
	.shared .align 2 .b8 _ZZ14matrixTropCUDAILi32EEvPsS0_S0_iiE2As[2048];
	// demoted variable
	.shared .align 2 .b8 _ZZ14matrixTropCUDAILi32EEvPsS0_S0_iiE2Bs[2048];
	ld.param.u64 	%rd3, [_Z14matrixTropCUDAILi32EEvPsS0_S0_ii_param_0];
	ld.param.u64 	%rd4, [_Z14matrixTropCUDAILi32EEvPsS0_S0_ii_param_1];
	ld.param.u64 	%rd5, [_Z14matrixTropCUDAILi32EEvPsS0_S0_ii_param_2];
	ld.param.u32 	%r20, [_Z14matrixTropCUDAILi32EEvPsS0_S0_ii_param_3];
	ld.param.u32 	%r21, [_Z14matrixTropCUDAILi32EEvPsS0_S0_ii_param_4];
	mov.u32 	%r22, %ctaid.x;
	mov.u32 	%r1, %ctaid.y;
	mov.u32 	%r2, %tid.x;
	mov.u32 	%r3, %tid.y;
	mul.lo.s32 	%r23, %r20, %r1;
	shl.b32 	%r195, %r23, 5;
	add.s32 	%r24, %r20, -1;
	add.s32 	%r5, %r24, %r195;
	setp.lt.u32 	%p1, %r5, %r24;
	shl.b32 	%r6, %r22, 5;
	shl.b32 	%r7, %r21, 5;
	mov.b16 	%rs6, 9999;
	@%p1 bra 	$L__BB0_4;
	mad.lo.s32 	%r8, %r20, %r3, %r2;
	shl.b32 	%r26, %r3, 6;
	mov.u32 	%r27, _ZZ14matrixTropCUDAILi32EEvPsS0_S0_iiE2As;
	add.s32 	%r9, %r27, %r26;
	shl.b32 	%r28, %r2, 1;
	add.s32 	%r10, %r9, %r28;
	mad.lo.s32 	%r11, %r21, %r3, %r2;
	mov.u32 	%r29, _ZZ14matrixTropCUDAILi32EEvPsS0_S0_iiE2Bs;
	add.s32 	%r13, %r29, %r28;
	add.s32 	%r12, %r13, %r26;
	cvta.to.global.u64 	%rd1, %rd4;
	cvta.to.global.u64 	%rd2, %rd5;
	mov.b32 	%r196, 9999;
	mov.u32 	%r194, %r6;
$L__BB0_2:
	add.s32 	%r30, %r8, %r195;
	mul.wide.u32 	%rd6, %r30, 2;
	add.s64 	%rd7, %rd1, %rd6;
	ld.global.u16 	%rs4, [%rd7];
	st.shared.u16 	[%r10], %rs4;
	add.s32 	%r31, %r11, %r194;
	mul.wide.u32 	%rd8, %r31, 2;
	add.s64 	%rd9, %rd2, %rd8;
	ld.global.u16 	%rs5, [%rd9];
	st.shared.u16 	[%r12], %rs5;
	bar.sync 	0;
	ld.shared.s16 	%r32, [%r9];
	ld.shared.s16 	%r33, [%r13];
	add.s32 	%r34, %r33, %r32;
	cvt.s32.s16 	%r35, %r196;
	min.s32 	%r36, %r34, %r35;
	ld.shared.s16 	%r37, [%r9+2];
	ld.shared.s16 	%r38, [%r13+64];
	add.s32 	%r39, %r38, %r37;
	cvt.s32.s16 	%r40, %r36;
	min.s32 	%r41, %r39, %r40;
	ld.shared.s16 	%r42, [%r9+4];
	ld.shared.s16 	%r43, [%r13+128];
	add.s32 	%r44, %r43, %r42;
	cvt.s32.s16 	%r45, %r41;
	min.s32 	%r46, %r44, %r45;
	ld.shared.s16 	%r47, [%r9+6];
	ld.shared.s16 	%r48, [%r13+192];
	add.s32 	%r49, %r48, %r47;
	cvt.s32.s16 	%r50, %r46;
	min.s32 	%r51, %r49, %r50;
	ld.shared.s16 	%r52, [%r9+8];
	ld.shared.s16 	%r53, [%r13+256];
	add.s32 	%r54, %r53, %r52;
	cvt.s32.s16 	%r55, %r51;
	min.s32 	%r56, %r54, %r55;
	ld.shared.s16 	%r57, [%r9+10];
	ld.shared.s16 	%r58, [%r13+320];
	add.s32 	%r59, %r58, %r57;
	cvt.s32.s16 	%r60, %r56;
	min.s32 	%r61, %r59, %r60;
	ld.shared.s16 	%r62, [%r9+12];
	ld.shared.s16 	%r63, [%r13+384];
	add.s32 	%r64, %r63, %r62;
	cvt.s32.s16 	%r65, %r61;
	min.s32 	%r66, %r64, %r65;
	ld.shared.s16 	%r67, [%r9+14];
	ld.shared.s16 	%r68, [%r13+448];
	add.s32 	%r69, %r68, %r67;
	cvt.s32.s16 	%r70, %r66;
	min.s32 	%r71, %r69, %r70;
	ld.shared.s16 	%r72, [%r9+16];
	ld.shared.s16 	%r73, [%r13+512];
	add.s32 	%r74, %r73, %r72;
	cvt.s32.s16 	%r75, %r71;
	min.s32 	%r76, %r74, %r75;
	ld.shared.s16 	%r77, [%r9+18];
	ld.shared.s16 	%r78, [%r13+576];
	add.s32 	%r79, %r78, %r77;
	cvt.s32.s16 	%r80, %r76;
	min.s32 	%r81, %r79, %r80;
	ld.shared.s16 	%r82, [%r9+20];
	ld.shared.s16 	%r83, [%r13+640];
	add.s32 	%r84, %r83, %r82;
	cvt.s32.s16 	%r85, %r81;
	min.s32 	%r86, %r84, %r85;
	ld.shared.s16 	%r87, [%r9+22];
	ld.shared.s16 	%r88, [%r13+704];
	add.s32 	%r89, %r88, %r87;
	cvt.s32.s16 	%r90, %r86;
	min.s32 	%r91, %r89, %r90;
	ld.shared.s16 	%r92, [%r9+24];
	ld.shared.s16 	%r93, [%r13+768];
	add.s32 	%r94, %r93, %r92;
	cvt.s32.s16 	%r95, %r91;
	min.s32 	%r96, %r94, %r95;
	ld.shared.s16 	%r97, [%r9+26];
	ld.shared.s16 	%r98, [%r13+832];
	add.s32 	%r99, %r98, %r97;
	cvt.s32.s16 	%r100, %r96;
	min.s32 	%r101, %r99, %r100;
	ld.shared.s16 	%r102, [%r9+28];
	ld.shared.s16 	%r103, [%r13+896];
	add.s32 	%r104, %r103, %r102;
	cvt.s32.s16 	%r105, %r101;
	min.s32 	%r106, %r104, %r105;
	ld.shared.s16 	%r107, [%r9+30];
	ld.shared.s16 	%r108, [%r13+960];
	add.s32 	%r109, %r108, %r107;
	cvt.s32.s16 	%r110, %r106;
	min.s32 	%r111, %r109, %r110;
	ld.shared.s16 	%r112, [%r9+32];
	ld.shared.s16 	%r113, [%r13+1024];
	add.s32 	%r114, %r113, %r112;
	cvt.s32.s16 	%r115, %r111;
	min.s32 	%r116, %r114, %r115;
	ld.shared.s16 	%r117, [%r9+34];
	ld.shared.s16 	%r118, [%r13+1088];
	add.s32 	%r119, %r118, %r117;
	cvt.s32.s16 	%r120, %r116;
	min.s32 	%r121, %r119, %r120;
	ld.shared.s16 	%r122, [%r9+36];
	ld.shared.s16 	%r123, [%r13+1152];
	add.s32 	%r124, %r123, %r122;
	cvt.s32.s16 	%r125, %r121;
	min.s32 	%r126, %r124, %r125;
	ld.shared.s16 	%r127, [%r9+38];
	ld.shared.s16 	%r128, [%r13+1216];
	add.s32 	%r129, %r128, %r127;
	cvt.s32.s16 	%r130, %r126;
	min.s32 	%r131, %r129, %r130;
	ld.shared.s16 	%r132, [%r9+40];
	ld.shared.s16 	%r133, [%r13+1280];
	add.s32 	%r134, %r133, %r132;
	cvt.s32.s16 	%r135, %r131;
	min.s32 	%r136, %r134, %r135;
	ld.shared.s16 	%r137, [%r9+42];
	ld.shared.s16 	%r138, [%r13+1344];
	add.s32 	%r139, %r138, %r137;
	cvt.s32.s16 	%r140, %r136;
	min.s32 	%r141, %r139, %r140;
	ld.shared.s16 	%r142, [%r9+44];
	ld.shared.s16 	%r143, [%r13+1408];
	add.s32 	%r144, %r143, %r142;
	cvt.s32.s16 	%r145, %r141;
	min.s32 	%r146, %r144, %r145;
	ld.shared.s16 	%r147, [%r9+46];
	ld.shared.s16 	%r148, [%r13+1472];
	add.s32 	%r149, %r148, %r147;
	cvt.s32.s16 	%r150, %r146;
	min.s32 	%r151, %r149, %r150;
	ld.shared.s16 	%r152, [%r9+48];
	ld.shared.s16 	%r153, [%r13+1536];
	add.s32 	%r154, %r153, %r152;
	cvt.s32.s16 	%r155, %r151;
	min.s32 	%r156, %r154, %r155;
	ld.shared.s16 	%r157, [%r9+50];
	ld.shared.s16 	%r158, [%r13+1600];
	add.s32 	%r159, %r158, %r157;
	cvt.s32.s16 	%r160, %r156;
	min.s32 	%r161, %r159, %r160;
	ld.shared.s16 	%r162, [%r9+52];
	ld.shared.s16 	%r163, [%r13+1664];
	add.s32 	%r164, %r163, %r162;
	cvt.s32.s16 	%r165, %r161;
	min.s32 	%r166, %r164, %r165;
	ld.shared.s16 	%r167, [%r9+54];
	ld.shared.s16 	%r168, [%r13+1728];
	add.s32 	%r169, %r168, %r167;
	cvt.s32.s16 	%r170, %r166;
	min.s32 	%r171, %r169, %r170;
	ld.shared.s16 	%r172, [%r9+56];
	ld.shared.s16 	%r173, [%r13+1792];
	add.s32 	%r174, %r173, %r172;
	cvt.s32.s16 	%r175, %r171;
	min.s32 	%r176, %r174, %r175;
	ld.shared.s16 	%r177, [%r9+58];
	ld.shared.s16 	%r178, [%r13+1856];
	add.s32 	%r179, %r178, %r177;
	cvt.s32.s16 	%r180, %r176;
	min.s32 	%r181, %r179, %r180;
	ld.shared.s16 	%r182, [%r9+60];
	ld.shared.s16 	%r183, [%r13+1920];
	add.s32 	%r184, %r183, %r182;
	cvt.s32.s16 	%r185, %r181;
	min.s32 	%r186, %r184, %r185;
	ld.shared.s16 	%r187, [%r9+62];
	ld.shared.s16 	%r188, [%r13+1984];
	add.s32 	%r189, %r188, %r187;
	cvt.s32.s16 	%r190, %r186;
	min.s32 	%r196, %r189, %r190;
	bar.sync 	0;
	add.s32 	%r195, %r195, 32;
	add.s32 	%r194, %r194, %r7;
	setp.le.u32 	%p2, %r195, %r5;
	@%p2 bra 	$L__BB0_2;
	cvt.u16.u32 	%rs6, %r196;
$L__BB0_4:
	cvta.to.global.u64 	%rd10, %rd3;
	add.s32 	%r191, %r6, %r2;
	mad.lo.s32 	%r192, %r21, %r3, %r191;
	mad.lo.s32 	%r193, %r7, %r1, %r192;
	mul.wide.u32 	%rd11, %r193, 2;
	add.s64 	%rd12, %rd10, %rd11;
	st.global.u16 	[%rd12], %rs6;
	ret;

}
	// .globl	_Z9vectorAddPsS_S_m
.visible .entry _Z9vectorAddPsS_S_m(
	.param .u64 .ptr .align 1 _Z9vectorAddPsS_S_m_param_0,
	.param .u64 .ptr .align 1 _Z9vectorAddPsS_S_m_param_1,
	.param .u64 .ptr .align 1 _Z9vectorAddPsS_S_m_param_2,
	.param .u64 _Z9vectorAddPsS_S_m_param_3
)
{
	.reg .pred 	%p<2>;
	.reg .b16 	%rs<4>;
	.reg .b32 	%r<5>;
	.reg .b64 	%rd<13>;

	ld.param.u64 	%rd2, [_Z9vectorAddPsS_S_m_param_0];
	ld.param.u64 	%rd3, [_Z9vectorAddPsS_S_m_param_1];
	ld.param.u64 	%rd4, [_Z9vectorAddPsS_S_m_param_2];
	ld.param.u64 	%rd5, [_Z9vectorAddPsS_S_m_param_3];
	mov.u32 	%r1, %ntid.x;
	mov.u32 	%r2, %ctaid.x;
	mov.u32 	%r3, %tid.x;
	mad.lo.s32 	%r4, %r1, %r2, %r3;
	cvt.u64.u32 	%rd1, %r4;
	setp.le.u64 	%p1, %rd5, %rd1;
	@%p1 bra 	$L__BB1_2;
	cvta.to.global.u64 	%rd6, %rd2;
	cvta.to.global.u64 	%rd7, %rd3;
	cvta.to.global.u64 	%rd8, %rd4;
	shl.b64 	%rd9, %rd1, 1;
	add.s64 	%rd10, %rd6, %rd9;
	ld.global.u16 	%rs1, [%rd10];
	add.s64 	%rd11, %rd7, %rd9;
	ld.global.u16 	%rs2, [%rd11];
	sub.s16 	%rs3, %rs1, %rs2;
	add.s64 	%rd12, %rd8, %rd9;
	st.global.u16 	[%rd12], %rs3;
$L__BB1_2:
	ret;

}
	// .globl	_Z14matrixDiffCUDAILi32EEvPsS0_S0_ii
.visible .entry _Z14matrixDiffCUDAILi32EEvPsS0_S0_ii(
	.param .u64 .ptr .align 1 _Z14matrixDiffCUDAILi32EEvPsS0_S0_ii_param_0,
	.param .u64 .ptr .align 1 _Z14matrixDiffCUDAILi32EEvPsS0_S0_ii_param_1,
	.param .u64 .ptr .align 1 _Z14matrixDiffCUDAILi32EEvPsS0_S0_ii_param_2,
	.param .u32 _Z14matrixDiffCUDAILi32EEvPsS0_S0_ii_param_3,
	.param .u32 _Z14matrixDiffCUDAILi32EEvPsS0_S0_ii_param_4
)
{
	.reg .b16 	%rs<4>;
	.reg .b32 	%r<13>;
	.reg .b64 	%rd<12>;

	ld.param.u64 	%rd1, [_Z14matrixDiffCUDAILi32EEvPsS0_S0_ii_param_0];
	ld.param.u64 	%rd2, [_Z14matrixDiffCUDAILi32EEvPsS0_S0_ii_param_1];
	ld.param.u64 	%rd3, [_Z14matrixDiffCUDAILi32EEvPsS0_S0_ii_param_2];
	ld.param.u32 	%r1, [_Z14matrixDiffCUDAILi32EEvPsS0_S0_ii_param_3];
	ld.param.u32 	%r2, [_Z14matrixDiffCUDAILi32EEvPsS0_S0_ii_param_4];
	cvta.to.global.u64 	%rd4, %rd1;
	cvta.to.global.u64 	%rd5, %rd3;
	cvta.to.global.u64 	%rd6, %rd2;
	mov.u32 	%r3, %ctaid.x;
	shl.b32 	%r4, %r3, 5;
	mov.u32 	%r5, %tid.x;
	add.s32 	%r6, %r4, %r5;
	mov.u32 	%r7, %ctaid.y;
	shl.b32 	%r8, %r7, 5;
	mov.u32 	%r9, %tid.y;
	add.s32 	%r10, %r8, %r9;
	mad.lo.s32 	%r11, %r1, %r10, %r6;
	mul.wide.u32 	%rd7, %r11, 2;
	add.s64 	%rd8, %rd6, %rd7;
	ld.global.u16 	%rs1, [%rd8];
	mad.lo.s32 	%r12, %r2, %r10, %r6;
	mul.wide.u32 	%rd9, %r12, 2;
	add.s64 	%rd10, %rd5, %rd9;
	ld.global.u16 	%rs2, [%rd10];
	sub.s16 	%rs3, %rs1, %rs2;
	add.s64 	%rd11, %rd4, %rd9;
	st.global.u16 	[%rd11], %rs3;
	ret;

}


// ===== COMPILED SASS (sm_100) =====

	.target	sm_100

	.elftype	@"ET_EXEC"


//--------------------- .note.nv.tkinfo           --------------------------
	.section	.note.nv.tkinfo,"",@"SHT_NOTE"
	.sectionflags	@"SHF_NOTE_NV_TKINFO"
	.tkinfo
        /*0018*/ 	.word	0x00000002
        /*0030*/ 	.string	""
        /*0030*/ 	.string	"ptxas"
        /*0030*/ 	.string	"Cuda compilation tools, release 13.0, V13.0.88"
        /*0030*/ 	.string	"Build cuda_13.0.r13.0/compiler.36424714_0"
        /*0030*/ 	.string	"-arch sm_100 -m 64 "



//--------------------- .note.nv.cuinfo           --------------------------
	.section	.note.nv.cuinfo,"",@"SHT_NOTE"
	.sectionflags	@"SHF_NOTE_NV_CUINFO"
        /*0018*/ 	.short	0x0002
        /*001a*/ 	.short	0x0064
        /*001c*/ 	.short	0x0082
	.zero		2


//--------------------- .nv.info                  --------------------------
	.section	.nv.info,"",@"SHT_CUDA_INFO"
	.align	4


	//----- nvinfo : EIATTR_REGCOUNT
	.align		4
        /*0000*/ 	.byte	0x04, 0x2f
        /*0002*/ 	.short	(.L_1 - .L_0)
	.align		4
.L_0:
        /*0004*/ 	.word	index@(_Z14matrixTropCUDAILi32EEvPsS0_S0_ii)
        /*0008*/ 	.word	0x0000001f


	//----- nvinfo : EIATTR_FRAME_SIZE
	.align		4
.L_1:
        /*000c*/ 	.byte	0x04, 0x11
        /*000e*/ 	.short	(.L_3 - .L_2)
	.align		4
.L_2:
        /*0010*/ 	.word	index@(_Z14matrixTropCUDAILi32EEvPsS0_S0_ii)
        /*0014*/ 	.word	0x00000000


	//----- nvinfo : EIATTR_REGCOUNT
	.align		4
.L_3:
        /*0018*/ 	.byte	0x04, 0x2f
        /*001a*/ 	.short	(.L_5 - .L_4)
	.align		4
.L_4:
        /*001c*/ 	.word	index@(_Z9vectorAddPsS_S_m)
        /*0020*/ 	.word	0x0000000c


	//----- nvinfo : EIATTR_FRAME_SIZE
	.align		4
.L_5:
        /*0024*/ 	.byte	0x04, 0x11
        /*0026*/ 	.short	(.L_7 - .L_6)
	.align		4
.L_6:
        /*0028*/ 	.word	index@(_Z9vectorAddPsS_S_m)
        /*002c*/ 	.word	0x00000000


	//----- nvinfo : EIATTR_REGCOUNT
	.align		4
.L_7:
        /*0030*/ 	.byte	0x04, 0x2f
        /*0032*/ 	.short	(.L_9 - .L_8)
	.align		4
.L_8:
        /*0034*/ 	.word	index@(_Z14matrixDiffCUDAILi32EEvPsS0_S0_ii)
        /*0038*/ 	.word	0x0000000e


	//----- nvinfo : EIATTR_FRAME_SIZE
	.align		4
.L_9:
        /*003c*/ 	.byte	0x04, 0x11
        /*003e*/ 	.short	(.L_11 - .L_10)
	.align		4
.L_10:
        /*0040*/ 	.word	index@(_Z14matrixDiffCUDAILi32EEvPsS0_S0_ii)
        /*0044*/ 	.word	0x00000000


	//----- nvinfo : EIATTR_MIN_STACK_SIZE
	.align		4
.L_11:
        /*0048*/ 	.byte	0x04, 0x12
        /*004a*/ 	.short	(.L_13 - .L_12)
	.align		4
.L_12:
        /*004c*/ 	.word	index@(_Z14matrixDiffCUDAILi32EEvPsS0_S0_ii)
        /*0050*/ 	.word	0x00000000


	//----- nvinfo : EIATTR_MIN_STACK_SIZE
	.align		4
.L_13:
        /*0054*/ 	.byte	0x04, 0x12
        /*0056*/ 	.short	(.L_15 - .L_14)
	.align		4
.L_14:
        /*0058*/ 	.word	index@(_Z9vectorAddPsS_S_m)
        /*005c*/ 	.word	0x00000000


	//----- nvinfo : EIATTR_MIN_STACK_SIZE
	.align		4
.L_15:
        /*0060*/ 	.byte	0x04, 0x12
        /*0062*/ 	.short	(.L_17 - .L_16)
	.align		4
.L_16:
        /*0064*/ 	.word	index@(_Z14matrixTropCUDAILi32EEvPsS0_S0_ii)
        /*0068*/ 	.word	0x00000000
.L_17:


//--------------------- .nv.compat                --------------------------
	.section	.nv.compat,"",@"SHT_CUDA_COMPAT_INFO"
	.align	4
        /*0000*/ 	.byte	0x02, 0x09, 0x00, 0x00, 0x02, 0x02, 0x01, 0x00, 0x02, 0x05, 0x05, 0x00, 0x03, 0x07, 0x01, 0x01
        /*0010*/ 	.byte	0x02, 0x03, 0x00, 0x00, 0x02, 0x06, 0x01, 0x00, 0x04, 0x0b, 0x08, 0x00, 0x09, 0x00, 0x00, 0x00
        /*0020*/ 	.byte	0x00, 0x00, 0x00, 0x00


//--------------------- .nv.info._Z14matrixDiffCUDAILi32EEvPsS0_S0_ii --------------------------
	.section	.nv.info._Z14matrixDiffCUDAILi32EEvPsS0_S0_ii,"",@"SHT_CUDA_INFO"
	.sectionflags	@""
	.align	4


	//----- nvinfo : EIATTR_CUDA_API_VERSION
	.align		4
        /*0000*/ 	.byte	0x04, 0x37
        /*0002*/ 	.short	(.L_19 - .L_18)
.L_18:
        /*0004*/ 	.word	0x00000082


	//----- nvinfo : EIATTR_KPARAM_INFO
	.align		4
.L_19:
        /*0008*/ 	.byte	0x04, 0x17
        /*000a*/ 	.short	(.L_21 - .L_20)
.L_20:
        /*000c*/ 	.word	0x00000000
        /*0010*/ 	.short	0x0004
        /*0012*/ 	.short	0x001c
        /*0014*/ 	.byte	0x00, 0xf0, 0x11, 0x00


	//----- nvinfo : EIATTR_KPARAM_INFO
	.align		4
.L_21:
        /*0018*/ 	.byte	0x04, 0x17
        /*001a*/ 	.short	(.L_23 - .L_22)
.L_22:
        /*001c*/ 	.word	0x00000000
        /*0020*/ 	.short	0x0003
        /*0022*/ 	.short	0x0018
        /*0024*/ 	.byte	0x00, 0xf0, 0x11, 0x00


	//----- nvinfo : EIATTR_KPARAM_INFO
	.align		4
.L_23:
        /*0028*/ 	.byte	0x04, 0x17
        /*002a*/ 	.short	(.L_25 - .L_24)
.L_24:
        /*002c*/ 	.word	0x00000000
        /*0030*/ 	.short	0x0002
        /*0032*/ 	.short	0x0010
        /*0034*/ 	.byte	0x00, 0xf5, 0x21, 0x00


	//----- nvinfo : EIATTR_KPARAM_INFO
	.align		4
.L_25:
        /*0038*/ 	.byte	0x04, 0x17
        /*003a*/ 	.short	(.L_27 - .L_26)
.L_26:
        /*003c*/ 	.word	0x00000000
        /*0040*/ 	.short	0x0001
        /*0042*/ 	.short	0x0008
        /*0044*/ 	.byte	0x00, 0xf5, 0x21, 0x00


	//----- nvinfo : EIATTR_KPARAM_INFO
	.align		4
.L_27:
        /*0048*/ 	.byte	0x04, 0x17
        /*004a*/ 	.short	(.L_29 - .L_28)
.L_28:
        /*004c*/ 	.word	0x00000000
        /*0050*/ 	.short	0x0000
        /*0052*/ 	.short	0x0000
        /*0054*/ 	.byte	0x00, 0xf5, 0x21, 0x00


	//----- nvinfo : EIATTR_SPARSE_MMA_MASK
	.align		4
.L_29:
        /*0058*/ 	.byte	0x03, 0x50
        /*005a*/ 	.short	0x0000


	//----- nvinfo : EIATTR_MAXREG_COUNT
	.align		4
        /*005c*/ 	.byte	0x03, 0x1b
        /*005e*/ 	.short	0x00ff


	//----- nvinfo : EIATTR_MERCURY_ISA_VERSION
	.align		4
        /*0060*/ 	.byte	0x03, 0x5f
        /*0062*/ 	.short	0x0101


	//----- nvinfo : EIATTR_VRC_CTA_INIT_COUNT
	.align		4
        /*0064*/ 	.byte	0x02, 0x4a
	.zero		1
	.zero		1


	//----- nvinfo : EIATTR_EXIT_INSTR_OFFSETS
	.align		4
        /*0068*/ 	.byte	0x04, 0x1c
        /*006a*/ 	.short	(.L_31 - .L_30)


	//   ....[0]....
.L_30:
        /*006c*/ 	.word	0x00000170


	//----- nvinfo : EIATTR_CBANK_PARAM_SIZE
	.align		4
.L_31:
        /*0070*/ 	.byte	0x03, 0x19
        /*0072*/ 	.short	0x0020


	//----- nvinfo : EIATTR_PARAM_CBANK
	.align		4
        /*0074*/ 	.byte	0x04, 0x0a
        /*0076*/ 	.short	(.L_33 - .L_32)
	.align		4
.L_32:
        /*0078*/ 	.word	index@(.nv.constant0._Z14matrixDiffCUDAILi32EEvPsS0_S0_ii)
        /*007c*/ 	.short	0x0380
        /*007e*/ 	.short	0x0020


	//----- nvinfo : EIATTR_SW_WAR
	.align		4
.L_33:
        /*0080*/ 	.byte	0x04, 0x36
        /*0082*/ 	.short	(.L_35 - .L_34)
.L_34:
        /*0084*/ 	.word	0x00000008
.L_35:


//--------------------- .nv.info._Z9vectorAddPsS_S_m --------------------------
	.section	.nv.info._Z9vectorAddPsS_S_m,"",@"SHT_CUDA_INFO"
	.sectionflags	@""
	.align	4


	//----- nvinfo : EIATTR_CUDA_API_VERSION
	.align		4
        /*0000*/ 	.byte	0x04, 0x37
        /*0002*/ 	.short	(.L_37 - .L_36)
.L_36:
        /*0004*/ 	.word	0x00000082


	//----- nvinfo : EIATTR_KPARAM_INFO
	.align		4
.L_37:
        /*0008*/ 	.byte	0x04, 0x17
        /*000a*/ 	.short	(.L_39 - .L_38)
.L_38:
        /*000c*/ 	.word	0x00000000
        /*0010*/ 	.short	0x0003
        /*0012*/ 	.short	0x0018
        /*0014*/ 	.byte	0x00, 0xf0, 0x21, 0x00


	//----- nvinfo : EIATTR_KPARAM_INFO
	.align		4
.L_39:
        /*0018*/ 	.byte	0x04, 0x17
        /*001a*/ 	.short	(.L_41 - .L_40)
.L_40:
        /*001c*/ 	.word	0x00000000
        /*0020*/ 	.short	0x0002
        /*0022*/ 	.short	0x0010
        /*0024*/ 	.byte	0x00, 0xf5, 0x21, 0x00


	//----- nvinfo : EIATTR_KPARAM_INFO
	.align		4
.L_41:
        /*0028*/ 	.byte	0x04, 0x17
        /*002a*/ 	.short	(.L_43 - .L_42)
.L_42:
        /*002c*/ 	.word	0x00000000
        /*0030*/ 	.short	0x0001
        /*0032*/ 	.short	0x0008
        /*0034*/ 	.byte	0x00, 0xf5, 0x21, 0x00


	//----- nvinfo : EIATTR_KPARAM_INFO
	.align		4
.L_43:
        /*0038*/ 	.byte	0x04, 0x17
        /*003a*/ 	.short	(.L_45 - .L_44)
.L_44:
        /*003c*/ 	.word	0x00000000
        /*0040*/ 	.short	0x0000
        /*0042*/ 	.short	0x0000
        /*0044*/ 	.byte	0x00, 0xf5, 0x21, 0x00


	//----- nvinfo : EIATTR_SPARSE_MMA_MASK
	.align		4
.L_45:
        /*0048*/ 	.byte	0x03, 0x50
        /*004a*/ 	.short	0x0000


	//----- nvinfo : EIATTR_MAXREG_COUNT
	.align		4
        /*004c*/ 	.byte	0x03, 0x1b
        /*004e*/ 	.short	0x00ff


	//----- nvinfo : EIATTR_MERCURY_ISA_VERSION
	.align		4
        /*0050*/ 	.byte	0x03, 0x5f
        /*0052*/ 	.short	0x0101


	//----- nvinfo : EIATTR_VRC_CTA_INIT_COUNT
	.align		4
        /*0054*/ 	.byte	0x02, 0x4a
	.zero		1
	.zero		1


	//----- nvinfo : EIATTR_EXIT_INSTR_OFFSETS
	.align		4
        /*0058*/ 	.byte	0x04, 0x1c
        /*005a*/ 	.short	(.L_47 - .L_46)


	//   ....[0]....
.L_46:
        /*005c*/ 	.word	0x00000080


	//   ....[1]....
        /*0060*/ 	.word	0x000001a0


	//----- nvinfo : EIATTR_CBANK_PARAM_SIZE
	.align		4
.L_47:
        /*0064*/ 	.byte	0x03, 0x19
        /*0066*/ 	.short	0x0020


	//----- nvinfo : EIATTR_PARAM_CBANK
	.align		4
        /*0068*/ 	.byte	0x04, 0x0a
        /*006a*/ 	.short	(.L_49 - .L_48)
	.align		4
.L_48:
        /*006c*/ 	.word	index@(.nv.constant0._Z9vectorAddPsS_S_m)
        /*0070*/ 	.short	0x0380
        /*0072*/ 	.short	0x0020


	//----- nvinfo : EIATTR_SW_WAR
	.align		4
.L_49:
        /*0074*/ 	.byte	0x04, 0x36
        /*0076*/ 	.short	(.L_51 - .L_50)
.L_50:
        /*0078*/ 	.word	0x00000008
.L_51:


//--------------------- .nv.info._Z14matrixTropCUDAILi32EEvPsS0_S0_ii --------------------------
	.section	.nv.info._Z14matrixTropCUDAILi32EEvPsS0_S0_ii,"",@"SHT_CUDA_INFO"
	.sectionflags	@""
	.align	4


	//----- nvinfo : EIATTR_CUDA_API_VERSION
	.align		4
        /*0000*/ 	.byte	0x04, 0x37
        /*0002*/ 	.short	(.L_53 - .L_52)
.L_52:
        /*0004*/ 	.word	0x00000082


	//----- nvinfo : EIATTR_KPARAM_INFO
	.align		4
.L_53:
        /*0008*/ 	.byte	0x04, 0x17
        /*000a*/ 	.short	(.L_55 - .L_54)
.L_54:
        /*000c*/ 	.word	0x00000000
        /*0010*/ 	.short	0x0004
        /*0012*/ 	.short	0x001c
        /*0014*/ 	.byte	0x00, 0xf0, 0x11, 0x00


	//----- nvinfo : EIATTR_KPARAM_INFO
	.align		4
.L_55:
        /*0018*/ 	.byte	0x04, 0x17
        /*001a*/ 	.short	(.L_57 - .L_56)
.L_56:
        /*001c*/ 	.word	0x00000000
        /*0020*/ 	.short	0x0003
        /*0022*/ 	.short	0x0018
        /*0024*/ 	.byte	0x00, 0xf0, 0x11, 0x00


	//----- nvinfo : EIATTR_KPARAM_INFO
	.align		4
.L_57:
        /*0028*/ 	.byte	0x04, 0x17
        /*002a*/ 	.short	(.L_59 - .L_58)
.L_58:
        /*002c*/ 	.word	0x00000000
        /*0030*/ 	.short	0x0002
        /*0032*/ 	.short	0x0010
        /*0034*/ 	.byte	0x00, 0xf5, 0x21, 0x00


	//----- nvinfo : EIATTR_KPARAM_INFO
	.align		4
.L_59:
        /*0038*/ 	.byte	0x04, 0x17
        /*003a*/ 	.short	(.L_61 - .L_60)
.L_60:
        /*003c*/ 	.word	0x00000000
        /*0040*/ 	.short	0x0001
        /*0042*/ 	.short	0x0008
        /*0044*/ 	.byte	0x00, 0xf5, 0x21, 0x00


	//----- nvinfo : EIATTR_KPARAM_INFO
	.align		4
.L_61:
        /*0048*/ 	.byte	0x04, 0x17
        /*004a*/ 	.short	(.L_63 - .L_62)
.L_62:
        /*004c*/ 	.word	0x00000000
        /*0050*/ 	.short	0x0000
        /*0052*/ 	.short	0x0000
        /*0054*/ 	.byte	0x00, 0xf5, 0x21, 0x00


	//----- nvinfo : EIATTR_SPARSE_MMA_MASK
	.align		4
.L_63:
        /*0058*/ 	.byte	0x03, 0x50
        /*005a*/ 	.short	0x0000


	//----- nvinfo : EIATTR_MAXREG_COUNT
	.align		4
        /*005c*/ 	.byte	0x03, 0x1b
        /*005e*/ 	.short	0x00ff


	//----- nvinfo : EIATTR_NUM_BARRIERS
	.align		4
        /*0060*/ 	.byte	0x02, 0x4c
        /*0062*/ 	.byte	0x01
	.zero		1


	//----- nvinfo : EIATTR_MERCURY_ISA_VERSION
	.align		4
        /*0064*/ 	.byte	0x03, 0x5f
        /*0066*/ 	.short	0x0101


	//----- nvinfo : EIATTR_VRC_CTA_INIT_COUNT
	.align		4
        /*0068*/ 	.byte	0x02, 0x4a
	.zero		1
	.zero		1


	//----- nvinfo : EIATTR_EXIT_INSTR_OFFSETS
	.align		4
        /*006c*/ 	.byte	0x04, 0x1c
        /*006e*/ 	.short	(.L_65 - .L_64)


	//   ....[0]....
.L_64:
        /*0070*/ 	.word	0x00000b30


	//----- nvinfo : EIATTR_CBANK_PARAM_SIZE
	.align		4
.L_65:
        /*0074*/ 	.byte	0x03, 0x19
        /*0076*/ 	.short	0x0020


	//----- nvinfo : EIATTR_PARAM_CBANK
	.align		4
        /*0078*/ 	.byte	0x04, 0x0a
        /*007a*/ 	.short	(.L_67 - .L_66)
	.align		4
.L_66:
        /*007c*/ 	.word	index@(.nv.constant0._Z14matrixTropCUDAILi32EEvPsS0_S0_ii)
        /*0080*/ 	.short	0x0380
        /*0082*/ 	.short	0x0020


	//----- nvinfo : EIATTR_SW_WAR
	.align		4
.L_67:
        /*0084*/ 	.byte	0x04, 0x36
        /*0086*/ 	.short	(.L_69 - .L_68)
.L_68:
        /*0088*/ 	.word	0x00000008
.L_69:


//--------------------- .nv.callgraph             --------------------------
	.section	.nv.callgraph,"",@"SHT_CUDA_CALLGRAPH"
	.align	4
	.sectionentsize	8
	.align		4
        /*0000*/ 	.word	0x00000000
	.align		4
        /*0004*/ 	.word	0xffffffff
	.align		4
        /*0008*/ 	.word	0x00000000
	.align		4
        /*000c*/ 	.word	0xfffffffe
	.align		4
        /*0010*/ 	.word	0x00000000
	.align		4
        /*0014*/ 	.word	0xfffffffd
	.align		4
        /*0018*/ 	.word	0x00000000
	.align		4
        /*001c*/ 	.word	0xfffffffc


//--------------------- .text._Z14matrixDiffCUDAILi32EEvPsS0_S0_ii --------------------------
	.section	.text._Z14matrixDiffCUDAILi32EEvPsS0_S0_ii,"ax",@progbits
	.align	128
        .global         _Z14matrixDiffCUDAILi32EEvPsS0_S0_ii
        .type           _Z14matrixDiffCUDAILi32EEvPsS0_S0_ii,@function
        .size           _Z14matrixDiffCUDAILi32EEvPsS0_S0_ii,(.L_x_5 - _Z14matrixDiffCUDAILi32EEvPsS0_S0_ii)
        .other          _Z14matrixDiffCUDAILi32EEvPsS0_S0_ii,@"STO_CUDA_ENTRY STV_DEFAULT"
_Z14matrixDiffCUDAILi32EEvPsS0_S0_ii:
.text._Z14matrixDiffCUDAILi32EEvPsS0_S0_ii:
[----:B------:R-:W-:Y:S01]  /*0000*/  LDC R1, c[0x0][0x37c] ;  /* 0x0000df00ff017b82 */ /* 0x000fe20000000800 */
[----:B------:R-:W0:Y:S07]  /*0010*/  S2R R0, SR_CTAID.X ;  /* 0x0000000000007919 */ /* 0x000e2e0000002500 */
[----:B------:R-:W1:Y:S01]  /*0020*/  LDC.64 R4, c[0x0][0x390] ;  /* 0x0000e400ff047b82 */ /* 0x000e620000000a00 */
[----:B------:R-:W2:Y:S01]  /*0030*/  LDCU.64 UR6, c[0x0][0x398] ;  /* 0x00007300ff0677ac */ /* 0x000ea20008000a00 */
[----:B------:R-:W0:Y:S01]  /*0040*/  S2R R7, SR_TID.X ;  /* 0x0000000000077919 */ /* 0x000e220000002100 */
[----:B------:R-:W3:Y:S01]  /*0050*/  LDCU.64 UR4, c[0x0][0x358] ;  /* 0x00006b00ff0477ac */ /* 0x000ee20008000a00 */
[----:B------:R-:W4:Y:S04]  /*0060*/  S2R R6, SR_CTAID.Y ;  /* 0x0000000000067919 */ /* 0x000f280000002600 */
[----:B------:R-:W5:Y:S01]  /*0070*/  LDC.64 R2, c[0x0][0x388] ;  /* 0x0000e200ff027b82 */ /* 0x000f620000000a00 */
[----:B------:R-:W4:Y:S01]  /*0080*/  S2R R9, SR_TID.Y ;  /* 0x0000000000097919 */ /* 0x000f220000002200 */
[----:B0-----:R-:W-:-:S02]  /*0090*/  LEA R0, R0, R7, 0x5 ;  /* 0x0000000700007211 */ /* 0x001fc400078e28ff */
[----:B----4-:R-:W-:-:S05]  /*00a0*/  LEA R7, R6, R9, 0x5 ;  /* 0x0000000906077211 */ /* 0x010fca00078e28ff */
[C-C-:B--2---:R-:W-:Y:S02]  /*00b0*/  IMAD R9, R7.reuse, UR7, R0.reuse ;  /* 0x0000000707097c24 */ /* 0x144fe4000f8e0200 */
[----:B------:R-:W-:Y:S02]  /*00c0*/  IMAD R7, R7, UR6, R0 ;  /* 0x0000000607077c24 */ /* 0x000fe4000f8e0200 */
[----:B-1----:R-:W-:-:S04]  /*00d0*/  IMAD.WIDE.U32 R4, R9, 0x2, R4 ;  /* 0x0000000209047825 */ /* 0x002fc800078e0004 */
[----:B-----5:R-:W-:Y:S02]  /*00e0*/  IMAD.WIDE.U32 R2, R7, 0x2, R2 ;  /* 0x0000000207027825 */ /* 0x020fe400078e0002 */
[----:B---3--:R-:W2:Y:S01]  /*00f0*/  LDG.E.U16 R4, desc[UR4][R4.64] ;  /* 0x0000000404047981 */ /* 0x008ea2000c1e1500 */
[----:B------:R-:W0:Y:S03]  /*0100*/  LDC.64 R6, c[0x0][0x380] ;  /* 0x0000e000ff067b82 */ /* 0x000e260000000a00 */
[----:B------:R-:W3:Y:S01]  /*0110*/  LDG.E.U16 R2, desc[UR4][R2.64] ;  /* 0x0000000402027981 */ /* 0x000ee2000c1e1500 */
[----:B0-----:R-:W-:Y:S01]  /*0120*/  IMAD.WIDE.U32 R6, R9, 0x2, R6 ;  /* 0x0000000209067825 */ /* 0x001fe200078e0006 */
[----:B--2---:R-:W-:-:S04]  /*0130*/  IADD3 R11, PT, PT, RZ, -R4, RZ ;  /* 0x80000004ff0b7210 */ /* 0x004fc80007ffe0ff */
[----:B------:R-:W-:-:S04]  /*0140*/  PRMT R11, R11, 0x7710, RZ ;  /* 0x000077100b0b7816 */ /* 0x000fc800000000ff */
[----:B---3--:R-:W-:-:S05]  /*0150*/  IADD3 R9, PT, PT, R2, R11, RZ ;  /* 0x0000000b02097210 */ /* 0x008fca0007ffe0ff */
[----:B------:R-:W-:Y:S01]  /*0160*/  STG.E.U16 desc[UR4][R6.64], R9 ;  /* 0x0000000906007986 */ /* 0x000fe2000c101504 */
[----:B------:R-:W-:Y:S05]  /*0170*/  EXIT ;  /* 0x000000000000794d */ /* 0x000fea0003800000 */
.L_x_0:
[----:B------:R-:W-:-:S00]  /*0180*/  BRA `(.L_x_0) ;  /* 0xfffffffc00fc7947 */ /* 0x000fc0000383ffff */
[----:B------:R-:W-:-:S00]  /*0190*/  NOP ;  /* 0x0000000000007918 */ /* 0x000fc00000000000 */
        /* <DEDUP_REMOVED lines=14> */
.L_x_5:


//--------------------- .text._Z9vectorAddPsS_S_m --------------------------
	.section	.text._Z9vectorAddPsS_S_m,"ax",@progbits
	.align	128
        .global         _Z9vectorAddPsS_S_m
        .type           _Z9vectorAddPsS_S_m,@function
        .size           _Z9vectorAddPsS_S_m,(.L_x_6 - _Z9vectorAddPsS_S_m)
        .other          _Z9vectorAddPsS_S_m,@"STO_CUDA_ENTRY STV_DEFAULT"
_Z9vectorAddPsS_S_m:
.text._Z9vectorAddPsS_S_m:
[----:B------:R-:W-:Y:S01]  /*0000*/  LDC R1, c[0x0][0x37c] ;  /* 0x0000df00ff017b82 */ /* 0x000fe20000000800 */
[----:B------:R-:W0:Y:S01]  /*0010*/  S2R R0, SR_CTAID.X ;  /* 0x0000000000007919 */ /* 0x000e220000002500 */
[----:B------:R-:W0:Y:S01]  /*0020*/  LDCU UR4, c[0x0][0x360] ;  /* 0x00006c00ff0477ac */ /* 0x000e220008000800 */
[----:B------:R-:W0:Y:S01]  /*0030*/  S2R R3, SR_TID.X ;  /* 0x0000000000037919 */ /* 0x000e220000002100 */
[----:B------:R-:W1:Y:S01]  /*0040*/  LDCU.64 UR6, c[0x0][0x398] ;  /* 0x00007300ff0677ac */ /* 0x000e620008000a00 */
[----:B0-----:R-:W-:-:S05]  /*0050*/  IMAD R0, R0, UR4, R3 ;  /* 0x0000000400007c24 */ /* 0x001fca000f8e0203 */
[----:B-1----:R-:W-:-:S04]  /*0060*/  ISETP.GE.U32.AND P0, PT, R0, UR6, PT ;  /* 0x0000000600007c0c */ /* 0x002fc8000bf06070 */
[----:B------:R-:W-:-:S13]  /*0070*/  ISETP.GE.U32.AND.EX P0, PT, RZ, UR7, PT, P0 ;  /* 0x00000007ff007c0c */ /* 0x000fda000bf06100 */
[----:B------:R-:W-:Y:S05]  /*0080*/  @P0 EXIT ;  /* 0x000000000000094d */ /* 0x000fea0003800000 */
[----:B------:R-:W0:Y:S01]  /*0090*/  LDCU.128 UR8, c[0x0][0x380] ;  /* 0x00007000ff0877ac */ /* 0x000e220008000c00 */
[----:B------:R-:W-:Y:S01]  /*00a0*/  IMAD.SHL.U32 R6, R0, 0x2, RZ ;  /* 0x0000000200067824 */ /* 0x000fe200078e00ff */
[----:B------:R-:W-:Y:S01]  /*00b0*/  SHF.R.U32.HI R0, RZ, 0x1f, R0 ;  /* 0x0000001fff007819 */ /* 0x000fe20000011600 */
[----:B------:R-:W1:Y:S01]  /*00c0*/  LDCU.64 UR4, c[0x0][0x358] ;  /* 0x00006b00ff0477ac */ /* 0x000e620008000a00 */
[----:B------:R-:W2:Y:S02]  /*00d0*/  LDCU.64 UR6, c[0x0][0x390] ;  /* 0x00007200ff0677ac */ /* 0x000ea40008000a00 */
[----:B0-----:R-:W-:-:S04]  /*00e0*/  IADD3 R4, P0, PT, R6, UR10, RZ ;  /* 0x0000000a06047c10 */ /* 0x001fc8000ff1e0ff */
[----:B------:R-:W-:Y:S02]  /*00f0*/  IADD3.X R5, PT, PT, R0, UR11, RZ, P0, !PT ;  /* 0x0000000b00057c10 */ /* 0x000fe400087fe4ff */
[----:B------:R-:W-:-:S03]  /*0100*/  IADD3 R2, P0, PT, R6, UR8, RZ ;  /* 0x0000000806027c10 */ /* 0x000fc6000ff1e0ff */
[----:B-1----:R-:W3:Y:S01]  /*0110*/  LDG.E.U16 R4, desc[UR4][R4.64] ;  /* 0x0000000404047981 */ /* 0x002ee2000c1e1500 */
[----:B------:R-:W-:-:S05]  /*0120*/  IADD3.X R3, PT, PT, R0, UR9, RZ, P0, !PT ;  /* 0x0000000900037c10 */ /* 0x000fca00087fe4ff */
[----:B------:R-:W4:Y:S01]  /*0130*/  LDG.E.U16 R2, desc[UR4][R2.64] ;  /* 0x0000000402027981 */ /* 0x000f22000c1e1500 */
[----:B--2---:R-:W-:-:S04]  /*0140*/  IADD3 R6, P0, PT, R6, UR6, RZ ;  /* 0x0000000606067c10 */ /* 0x004fc8000ff1e0ff */
[----:B------:R-:W-:Y:S01]  /*0150*/  IADD3.X R7, PT, PT, R0, UR7, RZ, P0, !PT ;  /* 0x0000000700077c10 */ /* 0x000fe200087fe4ff */
[----:B---3--:R-:W-:-:S05]  /*0160*/  IMAD.MOV R9, RZ, RZ, -R4 ;  /* 0x000000ffff097224 */ /* 0x008fca00078e0a04 */
[----:B------:R-:W-:-:S05]  /*0170*/  PRMT R9, R9, 0x7710, RZ ;  /* 0x0000771009097816 */ /* 0x000fca00000000ff */
[----:B----4-:R-:W-:-:S05]  /*0180*/  IMAD.IADD R9, R2, 0x1, R9 ;  /* 0x0000000102097824 */ /* 0x010fca00078e0209 */
[----:B------:R-:W-:Y:S01]  /*0190*/  STG.E.U16 desc[UR4][R6.64], R9 ;  /* 0x0000000906007986 */ /* 0x000fe2000c101504 */
[----:B------:R-:W-:Y:S05]  /*01a0*/  EXIT ;  /* 0x000000000000794d */ /* 0x000fea0003800000 */
.L_x_1:
        /* <DEDUP_REMOVED lines=13> */
.L_x_6:


//--------------------- .text._Z14matrixTropCUDAILi32EEvPsS0_S0_ii --------------------------
	.section	.text._Z14matrixTropCUDAILi32EEvPsS0_S0_ii,"ax",@progbits
	.align	128
        .global         _Z14matrixTropCUDAILi32EEvPsS0_S0_ii
        .type           _Z14matrixTropCUDAILi32EEvPsS0_S0_ii,@function
        .size           _Z14matrixTropCUDAILi32EEvPsS0_S0_ii,(.L_x_7 - _Z14matrixTropCUDAILi32EEvPsS0_S0_ii)
        .other          _Z14matrixTropCUDAILi32EEvPsS0_S0_ii,@"STO_CUDA_ENTRY STV_DEFAULT"
_Z14matrixTropCUDAILi32EEvPsS0_S0_ii:
.text._Z14matrixTropCUDAILi32EEvPsS0_S0_ii:
[----:B------:R-:W-:Y:S08]  /*0000*/  LDC R1, c[0x0][0x37c] ;  /* 0x0000df00ff017b82 */ /* 0x000ff00000000800 */
[----:B------:R-:W0:Y:S01]  /*0010*/  S2UR UR10, SR_CTAID.Y ;  /* 0x00000000000a79c3 */ /* 0x000e220000002600 */
[----:B------:R-:W1:Y:S01]  /*0020*/  S2R R0, SR_TID.X ;  /* 0x0000000000007919 */ /* 0x000e620000002100 */
[----:B------:R-:W2:Y:S01]  /*0030*/  LDCU.64 UR8, c[0x0][0x358] ;  /* 0x00006b00ff0877ac */ /* 0x000ea20008000a00 */
[----:B------:R-:W-:Y:S01]  /*0040*/  IMAD.MOV.U32 R22, RZ, RZ, 0x270f ;  /* 0x0000270fff167424 */ /* 0x000fe200078e00ff */
[----:B------:R-:W3:Y:S04]  /*0050*/  S2R R13, SR_TID.Y ;  /* 0x00000000000d7919 */ /* 0x000ee80000002200 */
[----:B------:R-:W0:Y:S08]  /*0060*/  LDC.64 R6, c[0x0][0x398] ;  /* 0x0000e600ff067b82 */ /* 0x000e300000000a00 */
[----:B------:R-:W4:Y:S01]  /*0070*/  S2UR UR4, SR_CTAID.X ;  /* 0x00000000000479c3 */ /* 0x000f220000002500 */
[----:B0-----:R-:W-:-:S02]  /*0080*/  IMAD R2, R6, UR10, RZ ;  /* 0x0000000a06027c24 */ /* 0x001fc4000f8e02ff */
[----:B------:R-:W-:Y:S02]  /*0090*/  VIADD R3, R6, 0xffffffff ;  /* 0xffffffff06037836 */ /* 0x000fe40000000000 */
[----:B------:R-:W-:Y:S02]  /*00a0*/  IMAD.SHL.U32 R15, R2, 0x20, RZ ;  /* 0x00000020020f7824 */ /* 0x000fe400078e00ff */
[----:B------:R-:W-:Y:S02]  /*00b0*/  IMAD.SHL.U32 R14, R7, 0x20, RZ ;  /* 0x00000020070e7824 */ /* 0x000fe400078e00ff */
[----:B------:R-:W-:Y:S01]  /*00c0*/  IMAD.IADD R12, R15, 0x1, R3 ;  /* 0x000000010f0c7824 */ /* 0x000fe200078e0203 */
[----:B----4-:R-:W-:-:S04]  /*00d0*/  USHF.L.U32 UR4, UR4, 0x5, URZ ;  /* 0x0000000504047899 */ /* 0x010fc800080006ff */
[----:B------:R-:W-:-:S13]  /*00e0*/  ISETP.GE.U32.AND P0, PT, R12, R3, PT ;  /* 0x000000030c00720c */ /* 0x000fda0003f06070 */
[----:B-123--:R-:W-:Y:S05]  /*00f0*/  @!P0 BRA `(.L_x_2) ;  /* 0x0000000800748947 */ /* 0x00efea0003800000 */
[----:B------:R-:W0:Y:S01]  /*0100*/  S2UR UR7, SR_CgaCtaId ;  /* 0x00000000000779c3 */ /* 0x000e220000008800 */
[----:B------:R-:W-:Y:S01]  /*0110*/  UMOV UR5, 0x400 ;  /* 0x0000040000057882 */ /* 0x000fe20000000000 */
[C-C-:B------:R-:W-:Y:S01]  /*0120*/  IMAD R6, R13.reuse, R6, R0.reuse ;  /* 0x000000060d067224 */ /* 0x140fe200078e0200 */
[----:B------:R-:W-:Y:S01]  /*0130*/  UIADD3 UR6, UPT, UPT, UR5, 0x800, URZ ;  /* 0x0000080005067890 */ /* 0x000fe2000fffe0ff */
[----:B------:R-:W-:Y:S02]  /*0140*/  IMAD R16, R13, R7, R0 ;  /* 0x000000070d107224 */ /* 0x000fe400078e0200 */
[----:B------:R-:W-:Y:S02]  /*0150*/  IMAD.MOV.U32 R22, RZ, RZ, 0x270f ;  /* 0x0000270fff167424 */ /* 0x000fe400078e00ff */
[----:B------:R-:W1:Y:S01]  /*0160*/  LDC.64 R4, c[0x0][0x388] ;  /* 0x0000e200ff047b82 */ /* 0x000e620000000a00 */
[----:B------:R-:W-:-:S07]  /*0170*/  IMAD.U32 R19, RZ, RZ, UR4 ;  /* 0x00000004ff137e24 */ /* 0x000fce000f8e00ff */
[----:B------:R-:W2:Y:S01]  /*0180*/  LDC.64 R2, c[0x0][0x390] ;  /* 0x0000e400ff027b82 */ /* 0x000ea20000000a00 */
[----:B0-----:R-:W-:Y:S02]  /*0190*/  ULEA UR5, UR7, UR5, 0x18 ;  /* 0x0000000507057291 */ /* 0x001fe4000f8ec0ff */
[----:B------:R-:W-:-:S04]  /*01a0*/  ULEA UR6, UR7, UR6, 0x18 ;  /* 0x0000000607067291 */ /* 0x000fc8000f8ec0ff */
[----:B------:R-:W-:Y:S02]  /*01b0*/  LEA R17, R13, UR5, 0x6 ;  /* 0x000000050d117c11 */ /* 0x000fe4000f8e30ff */
[----:B------:R-:W-:-:S03]  /*01c0*/  LEA R18, R0, UR6, 0x1 ;  /* 0x0000000600127c11 */ /* 0x000fc6000f8e08ff */
[----:B------:R-:W-:Y:S02]  /*01d0*/  IMAD R21, R0, 0x2, R17 ;  /* 0x0000000200157824 */ /* 0x000fe400078e0211 */
[----:B------:R-:W-:-:S07]  /*01e0*/  IMAD R20, R13, 0x40, R18 ;  /* 0x000000400d147824 */ /* 0x000fce00078e0212 */
.L_x_3:
[----:B------:R-:W-:Y:S02]  /*01f0*/  IMAD.IADD R9, R6, 0x1, R15 ;  /* 0x0000000106097824 */ /* 0x000fe400078e020f */
[----:B------:R-:W-:Y:S02]  /*0200*/  IMAD.IADD R11, R16, 0x1, R19 ;  /* 0x00000001100b7824 */ /* 0x000fe400078e0213 */
[----:B-1----:R-:W-:-:S04]  /*0210*/  IMAD.WIDE.U32 R8, R9, 0x2, R4 ;  /* 0x0000000209087825 */ /* 0x002fc800078e0004 */
[----:B--2---:R-:W-:Y:S02]  /*0220*/  IMAD.WIDE.U32 R10, R11, 0x2, R2 ;  /* 0x000000020b0a7825 */ /* 0x004fe400078e0002 */
[----:B------:R-:W2:Y:S04]  /*0230*/  LDG.E.U16 R8, desc[UR8][R8.64] ;  /* 0x0000000808087981 */ /* 0x000ea8000c1e1500 */
[----:B------:R0:W3:Y:S01]  /*0240*/  LDG.E.U16 R11, desc[UR8][R10.64] ;  /* 0x000000080a0b7981 */ /* 0x0000e2000c1e1500 */
[----:B------:R-:W-:Y:S02]  /*0250*/  VIADD R15, R15, 0x20 ;  /* 0x000000200f0f7836 */ /* 0x000fe40000000000 */
[----:B------:R-:W-:-:S03]  /*0260*/  IMAD.IADD R19, R14, 0x1, R19 ;  /* 0x000000010e137824 */ /* 0x000fc600078e0213 */
[----:B------:R-:W-:Y:S02]  /*0270*/  ISETP.GT.U32.AND P0, PT, R15, R12, PT ;  /* 0x0000000c0f00720c */ /* 0x000fe40003f04070 */
[----:B0-----:R-:W-:Y:S01]  /*0280*/  PRMT R10, R22, 0x9910, RZ ;  /* 0x00009910160a7816 */ /* 0x001fe200000000ff */
[----:B--2---:R-:W-:Y:S04]  /*0290*/  STS.U16 [R21], R8 ;  /* 0x0000000815007388 */ /* 0x004fe80000000400 */
[----:B---3--:R-:W-:Y:S01]  /*02a0*/  STS.U16 [R20], R11 ;  /* 0x0000000b14007388 */ /* 0x008fe20000000400 */
[----:B------:R-:W-:Y:S06]  /*02b0*/  BAR.SYNC.DEFER_BLOCKING 0x0 ;  /* 0x0000000000007b1d */ /* 0x000fec0000010000 */
[----:B------:R-:W-:Y:S04]  /*02c0*/  LDS.S16 R27, [R17] ;  /* 0x00000000111b7984 */ /* 0x000fe80000000600 */
[----:B------:R-:W0:Y:S04]  /*02d0*/  LDS.S16 R28, [R18] ;  /* 0x00000000121c7984 */ /* 0x000e280000000600 */
[----:B------:R-:W-:Y:S04]  /*02e0*/  LDS.S16 R26, [R17+0x2] ;  /* 0x00000200111a7984 */ /* 0x000fe80000000600 */
[----:B------:R-:W1:Y:S04]  /*02f0*/  LDS.S16 R25, [R18+0x40] ;  /* 0x0000400012197984 */ /* 0x000e680000000600 */
[----:B------:R-:W-:Y:S04]  /*0300*/  LDS.S16 R24, [R17+0x4] ;  /* 0x0000040011187984 */ /* 0x000fe80000000600 */
[----:B------:R-:W2:Y:S04]  /*0310*/  LDS.S16 R23, [R18+0x80] ;  /* 0x0000800012177984 */ /* 0x000ea80000000600 */
[----:B------:R-:W-:Y:S04]  /*0320*/  LDS.S16 R8, [R17+0x6] ;  /* 0x0000060011087984 */ /* 0x000fe80000000600 */
[----:B------:R-:W3:Y:S04]  /*0330*/  LDS.S16 R9, [R18+0xc0] ;  /* 0x0000c00012097984 */ /* 0x000ee80000000600 */
[----:B------:R-:W-:Y:S01]  /*0340*/  LDS.S16 R11, [R18+0x100] ;  /* 0x00010000120b7984 */ /* 0x000fe20000000600 */
[----:B0-----:R-:W-:-:S04]  /*0350*/  VIADDMNMX R10, R28, R27, R10, PT ;  /* 0x0000001b1c0a7246 */ /* 0x001fc8000380010a */
[----:B------:R-:W-:-:S04]  /*0360*/  PRMT R10, R10, 0x9910, RZ ;  /* 0x000099100a0a7816 */ /* 0x000fc800000000ff */
[----:B-1----:R-:W-:Y:S02]  /*0370*/  VIADDMNMX R25, R25, R26, R10, PT ;  /* 0x0000001a19197246 */ /* 0x002fe4000380010a */
[----:B------:R-:W0:Y:S02]  /*0380*/  LDS.S16 R10, [R17+0x8] ;  /* 0x00000800110a7984 */ /* 0x000e240000000600 */
[----:B------:R-:W-:Y:S02]  /*0390*/  PRMT R22, R25, 0x9910, RZ ;  /* 0x0000991019167816 */ /* 0x000fe400000000ff */
[----:B------:R-:W-:Y:S02]  /*03a0*/  LDS.S16 R25, [R17+0xc] ;  /* 0x00000c0011197984 */ /* 0x000fe40000000600 */
[----:B--2---:R-:W-:Y:S02]  /*03b0*/  VIADDMNMX R24, R23, R24, R22, PT ;  /* 0x0000001817187246 */ /* 0x004fe40003800116 */
[----:B------:R-:W-:Y:S02]  /*03c0*/  LDS.S16 R22, [R17+0xa] ;  /* 0x00000a0011167984 */ /* 0x000fe40000000600 */
[----:B------:R-:W-:-:S02]  /*03d0*/  PRMT R24, R24, 0x9910, RZ ;  /* 0x0000991018187816 */ /* 0x000fc400000000ff */
[----:B------:R-:W1:Y:S02]  /*03e0*/  LDS.S16 R23, [R18+0x140] ;  /* 0x0001400012177984 */ /* 0x000e640000000600 */
[----:B---3--:R-:W-:Y:S02]  /*03f0*/  VIADDMNMX R8, R9, R8, R24, PT ;  /* 0x0000000809087246 */ /* 0x008fe40003800118 */
[----:B------:R-:W2:Y:S02]  /*0400*/  LDS.S16 R24, [R18+0x180] ;  /* 0x0001800012187984 */ /* 0x000ea40000000600 */
[----:B------:R-:W-:Y:S02]  /*0410*/  PRMT R26, R8, 0x9910, RZ ;  /* 0x00009910081a7816 */ /* 0x000fe400000000ff */
[----:B------:R-:W-:Y:S04]  /*0420*/  LDS.S16 R8, [R17+0xe] ;  /* 0x00000e0011087984 */ /* 0x000fe80000000600 */
[----:B------:R-:W3:Y:S01]  /*0430*/  LDS.S16 R9, [R18+0x1c0] ;  /* 0x0001c00012097984 */ /* 0x000ee20000000600 */
[----:B0-----:R-:W-:-:S03]  /*0440*/  VIADDMNMX R10, R11, R10, R26, PT ;  /* 0x0000000a0b0a7246 */ /* 0x001fc6000380011a */
[----:B------:R-:W-:Y:S01]  /*0450*/  LDS.S16 R11, [R18+0x200] ;  /* 0x00020000120b7984 */ /* 0x000fe20000000600 */
[----:B------:R-:W-:-:S04]  /*0460*/  PRMT R10, R10, 0x9910, RZ ;  /* 0x000099100a0a7816 */ /* 0x000fc800000000ff */
[----:B-1----:R-:W-:Y:S02]  /*0470*/  VIADDMNMX R22, R23, R22, R10, PT ;  /* 0x0000001617167246 */ /* 0x002fe4000380010a */
[----:B------:R-:W0:Y:S02]  /*0480*/  LDS.S16 R10, [R17+0x10] ;  /* 0x00001000110a7984 */ /* 0x000e240000000600 */
[----:B------:R-:W-:Y:S02]  /*0490*/  PRMT R22, R22, 0x9910, RZ ;  /* 0x0000991016167816 */ /* 0x000fe400000000ff */
[----:B------:R-:W-:Y:S02]  /*04a0*/  LDS.S16 R23, [R18+0x240] ;  /* 0x0002400012177984 */ /* 0x000fe40000000600 */
[----:B--2---:R-:W-:Y:S02]  /*04b0*/  VIADDMNMX R24, R24, R25, R22, PT ;  /* 0x0000001918187246 */ /* 0x004fe40003800116 */
[----:B------:R-:W1:Y:S02]  /*04c0*/  LDS.S16 R22, [R17+0x12] ;  /* 0x0000120011167984 */ /* 0x000e640000000600 */
[----:B------:R-:W-:-:S02]  /*04d0*/  PRMT R24, R24, 0x9910, RZ ;  /* 0x0000991018187816 */ /* 0x000fc400000000ff */
[----:B------:R-:W-:Y:S02]  /*04e0*/  LDS.S16 R25, [R17+0x14] ;  /* 0x0000140011197984 */ /* 0x000fe40000000600 */
        /* <DEDUP_REMOVED lines=81> */
[----:B------:R-:W-:Y:S02]  /*0a00*/  LDS.S16 R9, [R17+0x3c] ;  /* 0x00003c0011097984 */ /* 0x000fe40000000600 */
[----:B------:R-:W-:Y:S02]  /*0a10*/  PRMT R26, R24, 0x9910, RZ ;  /* 0x00009910181a7816 */ /* 0x000fe400000000ff */
[----:B------:R-:W2:Y:S04]  /*0a20*/  LDS.S16 R8, [R18+0x780] ;  /* 0x0007800012087984 */ /* 0x000ea80000000600 */
[----:B------:R-:W3:Y:S01]  /*0a30*/  LDS.S16 R24, [R18+0x7c0] ;  /* 0x0007c00012187984 */ /* 0x000ee20000000600 */
[----:B0-----:R-:W-:-:S04]  /*0a40*/  VIADDMNMX R10, R11, R10, R26, PT ;  /* 0x0000000a0b0a7246 */ /* 0x001fc8000380011a */
[----:B------:R-:W-:-:S04]  /*0a50*/  PRMT R10, R10, 0x9910, RZ ;  /* 0x000099100a0a7816 */ /* 0x000fc800000000ff */
[----:B-1----:R-:W-:-:S04]  /*0a60*/  VIADDMNMX R10, R23, R22, R10, PT ;  /* 0x00000016170a7246 */ /* 0x002fc8000380010a */
[----:B------:R-:W-:-:S04]  /*0a70*/  PRMT R10, R10, 0x9910, RZ ;  /* 0x000099100a0a7816 */ /* 0x000fc800000000ff */
[----:B--2---:R-:W-:-:S04]  /*0a80*/  VIADDMNMX R8, R8, R9, R10, PT ;  /* 0x0000000908087246 */ /* 0x004fc8000380010a */
[----:B------:R-:W-:-:S04]  /*0a90*/  PRMT R22, R8, 0x9910, RZ ;  /* 0x0000991008167816 */ /* 0x000fc800000000ff */
[----:B---3--:R-:W-:Y:S01]  /*0aa0*/  VIADDMNMX R22, R24, R25, R22, PT ;  /* 0x0000001918167246 */ /* 0x008fe20003800116 */
[----:B------:R-:W-:Y:S06]  /*0ab0*/  BAR.SYNC.DEFER_BLOCKING 0x0 ;  /* 0x0000000000007b1d */ /* 0x000fec0000010000 */
[----:B------:R-:W-:Y:S05]  /*0ac0*/  @!P0 BRA `(.L_x_3) ;  /* 0xfffffff400c88947 */ /* 0x000fea000383ffff */
.L_x_2:
[----:B------:R-:W0:Y:S01]  /*0ad0*/  LDC.64 R2, c[0x0][0x380] ;  /* 0x0000e000ff027b82 */ /* 0x000e220000000a00 */
[----:B------:R-:W-:-:S04]  /*0ae0*/  VIADD R0, R0, UR4 ;  /* 0x0000000400007c36 */ /* 0x000fc80008000000 */
[----:B------:R-:W-:-:S04]  /*0af0*/  IMAD R7, R13, R7, R0 ;  /* 0x000000070d077224 */ /* 0x000fc800078e0200 */
[----:B------:R-:W-:-:S04]  /*0b00*/  IMAD R7, R14, UR10, R7 ;  /* 0x0000000a0e077c24 */ /* 0x000fc8000f8e0207 */
[----:B0-----:R-:W-:-:S05]  /*0b10*/  IMAD.WIDE.U32 R2, R7, 0x2, R2 ;  /* 0x0000000207027825 */ /* 0x001fca00078e0002 */
[----:B------:R-:W-:Y:S01]  /*0b20*/  STG.E.U16 desc[UR8][R2.64], R22 ;  /* 0x0000001602007986 */ /* 0x000fe2000c101508 */
[----:B------:R-:W-:Y:S05]  /*0b30*/  EXIT ;  /* 0x000000000000794d */ /* 0x000fea0003800000 */
.L_x_4:
        /* <DEDUP_REMOVED lines=12> */
.L_x_7:


//--------------------- .nv.shared.reserved.0     --------------------------
	.section	.nv.shared.reserved.0,"aw",@nobits
	.weak		__nv_reservedSMEM_offset_0_alias
	.size		__nv_reservedSMEM_offset_0_alias, 0, 64
	.other		__nv_reservedSMEM_offset_0_alias,@"STO_CUDA_RESERVED_SHARED STV_DEFAULT"
__nv_reservedSMEM_offset_0_alias:
	.zero		0
	.zero		64


//--------------------- .nv.shared._Z14matrixTropCUDAILi32EEvPsS0_S0_ii --------------------------
	.section	.nv.shared._Z14matrixTropCUDAILi32EEvPsS0_S0_ii,"aw",@nobits
	.sectionflags	@""
	.align	2
.nv.shared._Z14matrixTropCUDAILi32EEvPsS0_S0_ii:
	.zero		5120


//--------------------- .nv.constant0._Z14matrixDiffCUDAILi32EEvPsS0_S0_ii --------------------------
	.section	.nv.constant0._Z14matrixDiffCUDAILi32EEvPsS0_S0_ii,"a",@progbits
	.sectionflags	@""
	.align	4
.nv.constant0._Z14matrixDiffCUDAILi32EEvPsS0_S0_ii:
	.zero		928


//--------------------- .nv.constant0._Z9vectorAddPsS_S_m --------------------------
	.section	.nv.constant0._Z9vectorAddPsS_S_m,"a",@progbits
	.sectionflags	@""
	.align	4
.nv.constant0._Z9vectorAddPsS_S_m:
	.zero		928


//--------------------- .nv.constant0._Z14matrixTropCUDAILi32EEvPsS0_S0_ii --------------------------
	.section	.nv.constant0._Z14matrixTropCUDAILi32EEvPsS0_S0_ii,"a",@progbits
	.sectionflags	@""
	.align	4
.nv.constant0._Z14matrixTropCUDAILi32EEvPsS0_S0_ii:
	.zero		928


//--------------------- SYMBOLS --------------------------

	.type		.nv.reservedSmem.offset0,@object
	.size		.nv.reservedSmem.offset0,0x4
	.type		.nv.reservedSmem.cap,@object
	.size		.nv.reservedSmem.cap,0x4
